	.headerflags	@"EF_CUDA_TEXMODE_UNIFIED EF_CUDA_64BIT_ADDRESS EF_CUDA_ACCELERATORS EF_CUDA_SM90 EF_CUDA_VIRTUAL_SM(EF_CUDA_SM90)"
	.elftype	@"ET_EXEC"


//--------------------- .nv.info                  --------------------------
	.section	.nv.info,"",@"SHT_CUDA_INFO"
	.align	4


	//----- nvinfo : EIATTR_REGCOUNT
	.align		4
        /*0000*/ 	.byte	0x04, 0x2f
        /*0002*/ 	.short	(.L_1 - .L_0)
	.align		4
.L_0:
        /*0004*/ 	.word	index@(triton_poi_fused_cat_max_pool2d_with_indices_0)
        /*0008*/ 	.word	0x00000018


	//----- nvinfo : EIATTR_MIN_STACK_SIZE
	.align		4
.L_1:
        /*000c*/ 	.byte	0x04, 0x12
        /*000e*/ 	.short	(.L_3 - .L_2)
	.align		4
.L_2:
        /*0010*/ 	.word	index@(triton_poi_fused_cat_max_pool2d_with_indices_0)
        /*0014*/ 	.word	0x00000000


	//----- nvinfo : EIATTR_FRAME_SIZE
	.align		4
.L_3:
        /*0018*/ 	.byte	0x04, 0x11
        /*001a*/ 	.short	(.L_5 - .L_4)
	.align		4
.L_4:
        /*001c*/ 	.word	index@(triton_poi_fused_cat_max_pool2d_with_indices_0)
        /*0020*/ 	.word	0x00000000


	//----- nvinfo : EIATTR_MIN_STACK_SIZE
	.align		4
.L_5:
        /*0024*/ 	.byte	0x04, 0x12
        /*0026*/ 	.short	(.L_7 - .L_6)
	.align		4
.L_6:
        /*0028*/ 	.word	index@(triton_poi_fused_cat_max_pool2d_with_indices_0)
        /*002c*/ 	.word	0x00000000
.L_7:


//--------------------- .nv.info.triton_poi_fused_cat_max_pool2d_with_indices_0 --------------------------
	.section	.nv.info.triton_poi_fused_cat_max_pool2d_with_indices_0,"",@"SHT_CUDA_INFO"
	.sectionflags	@""
	.align	4


	//----- nvinfo : EIATTR_CUDA_API_VERSION
	.align		4
        /*0000*/ 	.byte	0x04, 0x37
        /*0002*/ 	.short	(.L_9 - .L_8)
.L_8:
        /*0004*/ 	.word	0x0000007c


	//----- nvinfo : EIATTR_KPARAM_INFO
	.align		4
.L_9:
        /*0008*/ 	.byte	0x04, 0x17
        /*000a*/ 	.short	(.L_11 - .L_10)
.L_10:
        /*000c*/ 	.word	0x00000000
        /*0010*/ 	.short	0x0003
        /*0012*/ 	.short	0x0018
        /*0014*/ 	.byte	0x00, 0xf0, 0x11, 0x00


	//----- nvinfo : EIATTR_KPARAM_INFO
	.align		4
.L_11:
        /*0018*/ 	.byte	0x04, 0x17
        /*001a*/ 	.short	(.L_13 - .L_12)
.L_12:
        /*001c*/ 	.word	0x00000000
        /*0020*/ 	.short	0x0002
        /*0022*/ 	.short	0x0010
        /*0024*/ 	.byte	0x00, 0xf4, 0x21, 0x00


	//----- nvinfo : EIATTR_KPARAM_INFO
	.align		4
.L_13:
        /*0028*/ 	.byte	0x04, 0x17
        /*002a*/ 	.short	(.L_15 - .L_14)
.L_14:
        /*002c*/ 	.word	0x00000000
        /*0030*/ 	.short	0x0001
        /*0032*/ 	.short	0x0008
        /*0034*/ 	.byte	0x00, 0xf4, 0x21, 0x00


	//----- nvinfo : EIATTR_KPARAM_INFO
	.align		4
.L_15:
        /*0038*/ 	.byte	0x04, 0x17
        /*003a*/ 	.short	(.L_17 - .L_16)
.L_16:
        /*003c*/ 	.word	0x00000000
        /*0040*/ 	.short	0x0000
        /*0042*/ 	.short	0x0000
        /*0044*/ 	.byte	0x00, 0xf4, 0x21, 0x00


	//----- nvinfo : EIATTR_SPARSE_MMA_MASK
	.align		4
.L_17:
        /*0048*/ 	.byte	0x03, 0x50
        /*004a*/ 	.short	0x0000


	//----- nvinfo : EIATTR_MAXREG_COUNT
	.align		4
        /*004c*/ 	.byte	0x03, 0x1b
        /*004e*/ 	.short	0x00ff


	//----- nvinfo : EIATTR_EXIT_INSTR_OFFSETS
	.align		4
        /*0050*/ 	.byte	0x04, 0x1c
        /*0052*/ 	.short	(.L_19 - .L_18)


	//   ....[0]....
.L_18:
        /*0054*/ 	.word	0x00001120


	//   ....[1]....
        /*0058*/ 	.word	0x00001140


	//----- nvinfo : EIATTR_REQNTID
	.align		4
.L_19:
        /*005c*/ 	.byte	0x04, 0x10
        /*005e*/ 	.short	(.L_21 - .L_20)
.L_20:
        /*0060*/ 	.word	0x00000080
        /*0064*/ 	.word	0x00000001
        /*0068*/ 	.word	0x00000001


	//----- nvinfo : EIATTR_CBANK_PARAM_SIZE
	.align		4
.L_21:
        /*006c*/ 	.byte	0x03, 0x19
        /*006e*/ 	.short	0x001c


	//----- nvinfo : EIATTR_PARAM_CBANK
	.align		4
        /*0070*/ 	.byte	0x04, 0x0a
        /*0072*/ 	.short	(.L_23 - .L_22)
	.align		4
.L_22:
        /*0074*/ 	.word	index@(.nv.constant0.triton_poi_fused_cat_max_pool2d_with_indices_0)
        /*0078*/ 	.short	0x0210
        /*007a*/ 	.short	0x001c


	//----- nvinfo : EIATTR_SW_WAR
	.align		4
.L_23:
        /*007c*/ 	.byte	0x04, 0x36
        /*007e*/ 	.short	(.L_25 - .L_24)
.L_24:
        /*0080*/ 	.word	0x00000008
.L_25:


//--------------------- .nv.callgraph             --------------------------
	.section	.nv.callgraph,"",@"SHT_CUDA_CALLGRAPH"
	.align	4
	.sectionentsize	8
	.align		4
        /*0000*/ 	.word	0x00000000
	.align		4
        /*0004*/ 	.word	0xffffffff
	.align		4
        /*0008*/ 	.word	0x00000000
	.align		4
        /*000c*/ 	.word	0xfffffffe
	.align		4
        /*0010*/ 	.word	0x00000000
	.align		4
        /*0014*/ 	.word	0xfffffffd
	.align		4
        /*0018*/ 	.word	0x00000000
	.align		4
        /*001c*/ 	.word	0xfffffffc


//--------------------- .text.triton_poi_fused_cat_max_pool2d_with_indices_0 --------------------------
	.section	.text.triton_poi_fused_cat_max_pool2d_with_indices_0,"ax",@progbits
	.align	128
        .global         triton_poi_fused_cat_max_pool2d_with_indices_0
        .type           triton_poi_fused_cat_max_pool2d_with_indices_0,@function
        .size           triton_poi_fused_cat_max_pool2d_with_indices_0,(.L_x_1 - triton_poi_fused_cat_max_pool2d_with_indices_0)
        .other          triton_poi_fused_cat_max_pool2d_with_indices_0,@"STO_CUDA_ENTRY STV_DEFAULT"
triton_poi_fused_cat_max_pool2d_with_indices_0:
.text.triton_poi_fused_cat_max_pool2d_with_indices_0:
[----:B------:R-:W0:Y:S01]  /*0000*/  LDC R1, c[0x0][0x28] ;  /* 0x00000a00ff017b82 */ /* 0x000e220000000800 */
[----:B------:R-:W1:Y:S01]  /*0010*/  S2R R5, SR_TID.X ;  /* 0x0000000000057919 */ /* 0x000e620000002100 */
[----:B------:R-:W-:Y:S01]  /*0020*/  CS2R R16, SRZ ;  /* 0x0000000000107805 */ /* 0x000fe2000001ff00 */
[----:B------:R-:W-:Y:S01]  /*0030*/  ULDC.64 UR4, c[0x0][0x208] ;  /* 0x0000820000047ab9 */ /* 0x000fe20000000a00 */
[----:B------:R-:W2:Y:S01]  /*0040*/  S2R R0, SR_CTAID.X ;  /* 0x0000000000007919 */ /* 0x000ea20000002500 */
[----:B-1----:R-:W-:Y:S02]  /*0050*/  LOP3.LUT R5, R5, 0x7f, RZ, 0xc0, !PT ;  /* 0x0000007f05057812 */ /* 0x002fe400078ec0ff */
[----:B--2---:R-:W-:-:S03]  /*0060*/  SHF.R.S32.HI R2, RZ, 0x18, R0 ;  /* 0x00000018ff027819 */ /* 0x004fc60000011400 */
[----:B------:R-:W-:Y:S01]  /*0070*/  IMAD R5, R0, 0x80, R5 ;  /* 0x0000008000057824 */ /* 0x000fe200078e0205 */
[----:B------:R-:W-:-:S03]  /*0080*/  SGXT R0, R2, 0x1 ;  /* 0x000000010200781a */ /* 0x000fc60000000200 */
[C---:B------:R-:W-:Y:S01]  /*0090*/  VIADD R9, R5.reuse, 0xfffffff6 ;  /* 0xfffffff605097836 */ /* 0x040fe20000000000 */
[----:B------:R-:W1:Y:S01]  /*00a0*/  LDC.64 R2, c[0x0][0x210] ;  /* 0x00008400ff027b82 */ /* 0x000e620000000a00 */
[C---:B------:R-:W-:Y:S01]  /*00b0*/  VIADD R11, R5.reuse, 0xfffffff7 ;  /* 0xfffffff7050b7836 */ /* 0x040fe20000000000 */
[----:B------:R-:W-:Y:S01]  /*00c0*/  LEA.HI R0, R0, R5, RZ, 0x2 ;  /* 0x0000000500007211 */ /* 0x000fe200078f10ff */
[----:B------:R-:W-:-:S03]  /*00d0*/  VIADD R13, R5, 0xfffffff8 ;  /* 0xfffffff8050d7836 */ /* 0x000fc60000000000 */
[----:B------:R-:W-:-:S04]  /*00e0*/  SHF.R.S32.HI R7, RZ, 0x2, R0 ;  /* 0x00000002ff077819 */ /* 0x000fc80000011400 */
[----:B------:R-:W-:-:S04]  /*00f0*/  LEA.HI R4, R7, R7, RZ, 0x2 ;  /* 0x0000000707047211 */ /* 0x000fc800078f10ff */
[----:B------:R-:W-:Y:S02]  /*0100*/  LOP3.LUT R6, R4, 0xfffffffc, RZ, 0xc0, !PT ;  /* 0xfffffffc04067812 */ /* 0x000fe400078ec0ff */
[----:B------:R-:W-:-:S03]  /*0110*/  LOP3.LUT R4, R0, 0xfffffffc, RZ, 0xc0, !PT ;  /* 0xfffffffc00047812 */ /* 0x000fc600078ec0ff */
[----:B------:R-:W-:Y:S02]  /*0120*/  IMAD.IADD R7, R7, 0x1, -R6 ;  /* 0x0000000107077824 */ /* 0x000fe400078e0a06 */
[----:B------:R-:W-:Y:S02]  /*0130*/  IMAD.IADD R4, R5, 0x1, -R4 ;  /* 0x0000000105047824 */ /* 0x000fe400078e0a04 */
[----:B------:R-:W-:Y:S01]  /*0140*/  IMAD.MOV.U32 R6, RZ, RZ, RZ ;  /* 0x000000ffff067224 */ /* 0x000fe200078e00ff */
[----:B------:R-:W-:Y:S01]  /*0150*/  ISETP.GT.AND P2, PT, R7, 0x1, PT ;  /* 0x000000010700780c */ /* 0x000fe20003f44270 */
[C---:B------:R-:W-:Y:S02]  /*0160*/  VIADD R0, R4.reuse, 0x1 ;  /* 0x0000000104007836 */ /* 0x040fe40000000000 */
[--C-:B-1----:R-:W-:Y:S01]  /*0170*/  IMAD.WIDE R8, R9, 0x4, R2.reuse ;  /* 0x0000000409087825 */ /* 0x102fe200078e0202 */
[C---:B------:R-:W-:Y:S02]  /*0180*/  ISETP.GT.AND P0, PT, R4.reuse, 0x1, P2 ;  /* 0x000000010400780c */ /* 0x040fe40001704270 */
[----:B------:R-:W-:Y:S01]  /*0190*/  ISETP.GT.AND P1, PT, R4, RZ, P2 ;  /* 0x000000ff0400720c */ /* 0x000fe20001724270 */
[----:B------:R-:W-:Y:S01]  /*01a0*/  IMAD.WIDE R10, R11, 0x4, R2 ;  /* 0x000000040b0a7825 */ /* 0x000fe200078e0202 */
[----:B------:R-:W-:-:S02]  /*01b0*/  ISETP.LT.AND P0, PT, R5, 0x100, P0 ;  /* 0x000001000500780c */ /* 0x000fc40000701270 */
[C---:B------:R-:W-:Y:S02]  /*01c0*/  ISETP.LT.AND P1, PT, R5.reuse, 0x100, P1 ;  /* 0x000001000500780c */ /* 0x040fe40000f21270 */
[----:B------:R-:W-:Y:S02]  /*01d0*/  ISETP.GT.AND P3, PT, R4, -0x1, P2 ;  /* 0xffffffff0400780c */ /* 0x000fe40001764270 */
[----:B------:R-:W-:Y:S02]  /*01e0*/  ISETP.GE.U32.AND P2, PT, R0, 0x4, PT ;  /* 0x000000040000780c */ /* 0x000fe40003f46070 */
[----:B------:R-:W-:Y:S02]  /*01f0*/  ISETP.LT.AND P4, PT, R5, 0x100, P3 ;  /* 0x000001000500780c */ /* 0x000fe40001f81270 */
[----:B------:R-:W-:-:S03]  /*0200*/  ISETP.GT.AND P3, PT, R7, 0x1, !P2 ;  /* 0x000000010700780c */ /* 0x000fc60005764270 */
[----:B------:R-:W2:Y:S01]  /*0210*/  @P0 LDG.E R6, desc[UR4][R8.64] ;  /* 0x0000000408060981 */ /* 0x000ea2000c1e1900 */
[----:B------:R-:W-:-:S03]  /*0220*/  IMAD.WIDE R12, R13, 0x4, R2 ;  /* 0x000000040d0c7825 */ /* 0x000fc600078e0202 */
[----:B------:R1:W3:Y:S01]  /*0230*/  @P1 LDG.E R16, desc[UR4][R10.64] ;  /* 0x000000040a101981 */ /* 0x0002e2000c1e1900 */
[C---:B------:R-:W-:Y:S01]  /*0240*/  ISETP.LT.AND P3, PT, R5.reuse, 0x100, P3 ;  /* 0x000001000500780c */ /* 0x040fe20001f61270 */
[----:B------:R-:W-:Y:S02]  /*0250*/  VIADD R15, R5, 0xfffffff9 ;  /* 0xfffffff9050f7836 */ /* 0x000fe40000000000 */
[----:B------:R4:W5:Y:S01]  /*0260*/  @P4 LDG.E R17, desc[UR4][R12.64] ;  /* 0x000000040c114981 */ /* 0x000962000c1e1900 */
[----:B------:R-:W-:Y:S02]  /*0270*/  IMAD.MOV.U32 R18, RZ, RZ, RZ ;  /* 0x000000ffff127224 */ /* 0x000fe400078e00ff */
[----:B------:R-:W-:-:S07]  /*0280*/  IMAD.WIDE R14, R15, 0x4, R2 ;  /* 0x000000040f0e7825 */ /* 0x000fce00078e0202 */
[----:B------:R4:W5:Y:S01]  /*0290*/  @P3 LDG.E R18, desc[UR4][R14.64] ;  /* 0x000000040e123981 */ /* 0x000962000c1e1900 */
[----:B------:R-:W-:Y:S01]  /*02a0*/  ISETP.GT.AND P5, PT, R7, RZ, PT ;  /* 0x000000ff0700720c */ /* 0x000fe20003fa4270 */
[C---:B-1----:R-:W-:Y:S02]  /*02b0*/  VIADD R11, R5.reuse, 0xfffffffa ;  /* 0xfffffffa050b7836 */ /* 0x042fe40000000000 */
[----:B----4-:R-:W-:Y:S02]  /*02c0*/  VIADD R13, R5, 0xfffffffb ;  /* 0xfffffffb050d7836 */ /* 0x010fe40000000000 */
[----:B------:R-:W-:Y:S01]  /*02d0*/  IMAD.WIDE R10, R11, 0x4, R2 ;  /* 0x000000040b0a7825 */ /* 0x000fe200078e0202 */
[----:B------:R-:W-:-:S03]  /*02e0*/  ISETP.GT.AND P6, PT, R4, -0x1, P5 ;  /* 0xffffffff0400780c */ /* 0x000fc60002fc4270 */
[----:B------:R-:W-:Y:S01]  /*02f0*/  IMAD.WIDE R12, R13, 0x4, R2 ;  /* 0x000000040d0c7825 */ /* 0x000fe200078e0202 */
[----:B------:R-:W-:-:S03]  /*0300*/  ISETP.LT.AND P6, PT, R5, 0x100, P6 ;  /* 0x000001000500780c */ /* 0x000fc600037c1270 */
[----:B0-----:R-:W-:-:S04]  /*0310*/  VIADD R15, R5, 0xfffffffc ;  /* 0xfffffffc050f7836 */ /* 0x001fc80000000000 */
[----:B------:R-:W-:-:S04]  /*0320*/  IMAD.WIDE R14, R15, 0x4, R2 ;  /* 0x000000040f0e7825 */ /* 0x000fc800078e0202 */
[----:B------:R-:W-:Y:S01]  /*0330*/  VIADD R21, R5, 0xfffffffd ;  /* 0xfffffffd05157836 */ /* 0x000fe20000000000 */
[----:B--2---:R-:W-:Y:S01]  /*0340*/  SEL R9, R6, 0xff800000, P0 ;  /* 0xff80000006097807 */ /* 0x004fe20000000000 */
[----:B------:R-:W-:Y:S01]  /*0350*/  VIADD R6, R4, 0x2 ;  /* 0x0000000204067836 */ /* 0x000fe20000000000 */
[----:B---3--:R-:W-:-:S04]  /*0360*/  SEL R16, R16, 0xff800000, P1 ;  /* 0xff80000010107807 */ /* 0x008fc80000800000 */
[C---:B------:R-:W-:Y:S02]  /*0370*/  FSETP.GT.AND P1, PT, R16.reuse, R9, PT ;  /* 0x000000091000720b */ /* 0x040fe40003f24000 */
[----:B-----5:R-:W-:Y:S02]  /*0380*/  SEL R17, R17, 0xff800000, P4 ;  /* 0xff80000011117807 */ /* 0x020fe40002000000 */
[----:B------:R-:W-:Y:S02]  /*0390*/  FSETP.NAN.AND P4, PT, R16, R16, PT ;  /* 0x000000101000720b */ /* 0x000fe40003f88000 */
[----:B------:R-:W-:Y:S02]  /*03a0*/  FSETP.NAN.AND P0, PT, R17, R17, PT ;  /* 0x000000111100720b */ /* 0x000fe40003f08000 */
[----:B------:R-:W-:-:S05]  /*03b0*/  SEL R8, R18, 0xff800000, P3 ;  /* 0xff80000012087807 */ /* 0x000fca0001800000 */
[----:B------:R-:W-:Y:S01]  /*03c0*/  @!P1 FSEL R16, R16, R9, P4 ;  /* 0x0000000910109208 */ /* 0x000fe20002000000 */
[----:B------:R-:W-:Y:S01]  /*03d0*/  IMAD.MOV.U32 R9, RZ, RZ, RZ ;  /* 0x000000ffff097224 */ /* 0x000fe200078e00ff */
[----:B------:R-:W-:Y:S02]  /*03e0*/  FSETP.NAN.AND P3, PT, R8, R8, PT ;  /* 0x000000080800720b */ /* 0x000fe40003f68000 */
[----:B------:R-:W-:Y:S02]  /*03f0*/  FSETP.GEU.AND P4, PT, R16, R17, PT ;  /* 0x000000111000720b */ /* 0x000fe40003f8e000 */
[----:B------:R-:W-:Y:S02]  /*0400*/  ISETP.GE.U32.AND P1, PT, R6, 0x4, PT ;  /* 0x000000040600780c */ /* 0x000fe40003f26070 */
[----:B------:R-:W-:Y:S02]  /*0410*/  @!P0 FSEL R17, R17, R16, !P4 ;  /* 0x0000001011118208 */ /* 0x000fe40006000000 */
[----:B------:R-:W-:-:S02]  /*0420*/  ISETP.GT.AND P0, PT, R7, 0x1, !P1 ;  /* 0x000000010700780c */ /* 0x000fc40004f04270 */
[----:B------:R-:W-:Y:S02]  /*0430*/  FSETP.GEU.AND P4, PT, R17, R8, PT ;  /* 0x000000081100720b */ /* 0x000fe40003f8e000 */
[C---:B------:R-:W-:Y:S02]  /*0440*/  ISETP.LT.AND P0, PT, R5.reuse, 0x100, P0 ;  /* 0x000001000500780c */ /* 0x040fe40000701270 */
[----:B------:R-:W-:Y:S02]  /*0450*/  @!P3 FSEL R8, R8, R17, !P4 ;  /* 0x000000110808b208 */ /* 0x000fe40006000000 */
[C---:B------:R-:W-:Y:S02]  /*0460*/  ISETP.GT.AND P3, PT, R4.reuse, 0x1, P5 ;  /* 0x000000010400780c */ /* 0x040fe40002f64270 */
[----:B------:R-:W-:Y:S02]  /*0470*/  ISETP.GT.AND P4, PT, R4, RZ, P5 ;  /* 0x000000ff0400720c */ /* 0x000fe40002f84270 */
[----:B------:R-:W-:-:S02]  /*0480*/  ISETP.LT.AND P3, PT, R5, 0x100, P3 ;  /* 0x000001000500780c */ /* 0x000fc40001f61270 */
[----:B------:R-:W-:Y:S02]  /*0490*/  ISETP.LT.AND P4, PT, R5, 0x100, P4 ;  /* 0x000001000500780c */ /* 0x000fe40002781270 */
[----:B------:R-:W-:Y:S01]  /*04a0*/  CS2R R16, SRZ ;  /* 0x0000000000107805 */ /* 0x000fe2000001ff00 */
[----:B------:R-:W2:Y:S08]  /*04b0*/  @P0 LDG.E R9, desc[UR4][R10.64] ;  /* 0x000000040a090981 */ /* 0x000eb0000c1e1900 */
[----:B------:R0:W3:Y:S04]  /*04c0*/  @P3 LDG.E R16, desc[UR4][R10.64] ;  /* 0x000000040a103981 */ /* 0x0000e8000c1e1900 */
[----:B------:R-:W4:Y:S01]  /*04d0*/  @P4 LDG.E R17, desc[UR4][R12.64] ;  /* 0x000000040c114981 */ /* 0x000f22000c1e1900 */
[----:B------:R-:W-:-:S06]  /*04e0*/  CS2R R18, SRZ ;  /* 0x0000000000127805 */ /* 0x000fcc000001ff00 */
[----:B------:R1:W5:Y:S01]  /*04f0*/  @P6 LDG.E R18, desc[UR4][R14.64] ;  /* 0x000000040e126981 */ /* 0x000362000c1e1900 */
[----:B------:R-:W-:Y:S01]  /*0500*/  ISETP.GT.AND P5, PT, R7, RZ, !P2 ;  /* 0x000000ff0700720c */ /* 0x000fe200057a4270 */
[----:B0-----:R-:W-:-:S03]  /*0510*/  IMAD.WIDE R10, R21, 0x4, R2 ;  /* 0x00000004150a7825 */ /* 0x001fc600078e0202 */
[----:B------:R-:W-:-:S13]  /*0520*/  ISETP.LT.AND P5, PT, R5, 0x100, P5 ;  /* 0x000001000500780c */ /* 0x000fda0002fa1270 */
[----:B------:R0:W5:Y:S01]  /*0530*/  @P5 LDG.E R19, desc[UR4][R10.64] ;  /* 0x000000040a135981 */ /* 0x000162000c1e1900 */
[----:B-1----:R-:W-:Y:S01]  /*0540*/  CS2R R14, SRZ ;  /* 0x00000000000e7805 */ /* 0x002fe2000001ff00 */
[----:B------:R-:W-:-:S04]  /*0550*/  VIADD R13, R5, 0xffffffff ;  /* 0xffffffff050d7836 */ /* 0x000fc80000000000 */
[----:B------:R-:W-:Y:S01]  /*0560*/  IMAD.WIDE R12, R13, 0x4, R2 ;  /* 0x000000040d0c7825 */ /* 0x000fe200078e0202 */
[----:B0-----:R-:W-:Y:S02]  /*0570*/  LOP3.LUT R10, R7, R4, RZ, 0xfc, !PT ;  /* 0x00000004070a7212 */ /* 0x001fe400078efcff */
[----:B--2---:R-:W-:-:S04]  /*0580*/  SEL R9, R9, 0xff800000, P0 ;  /* 0xff80000009097807 */ /* 0x004fc80000000000 */
[-C--:B------:R-:W-:Y:S02]  /*0590*/  FSETP.NAN.AND P0, PT, R9, R9.reuse, PT ;  /* 0x000000090900720b */ /* 0x080fe40003f08000 */
[----:B---3--:R-:W-:Y:S02]  /*05a0*/  SEL R16, R16, 0xff800000, P3 ;  /* 0xff80000010107807 */ /* 0x008fe40001800000 */
[----:B----4-:R-:W-:Y:S02]  /*05b0*/  SEL R17, R17, 0xff800000, P4 ;  /* 0xff80000011117807 */ /* 0x010fe40002000000 */
[----:B------:R-:W-:Y:S02]  /*05c0*/  FSETP.NAN.AND P3, PT, R16, R16, PT ;  /* 0x000000101000720b */ /* 0x000fe40003f68000 */
[----:B------:R-:W-:Y:S02]  /*05d0*/  FSETP.GEU.AND P4, PT, R8, R9, PT ;  /* 0x000000090800720b */ /* 0x000fe40003f8e000 */
[----:B-----5:R-:W-:-:S03]  /*05e0*/  SEL R18, R18, 0xff800000, P6 ;  /* 0xff80000012127807 */ /* 0x020fc60003000000 */
[----:B------:R-:W-:Y:S02]  /*05f0*/  @!P0 FSEL R9, R9, R8, !P4 ;  /* 0x0000000809098208 */ /* 0x000fe40006000000 */
[----:B------:R-:W-:Y:S02]  /*0600*/  FSETP.NAN.AND P0, PT, R17, R17, PT ;  /* 0x000000111100720b */ /* 0x000fe40003f08000 */
[----:B------:R-:W-:-:S04]  /*0610*/  FSETP.GEU.AND P4, PT, R9, R16, PT ;  /* 0x000000100900720b */ /* 0x000fc80003f8e000 */
[----:B------:R-:W-:Y:S01]  /*0620*/  @!P3 FSEL R16, R16, R9, !P4 ;  /* 0x000000091010b208 */ /* 0x000fe20006000000 */
[----:B------:R-:W-:Y:S01]  /*0630*/  VIADD R9, R5, 0xfffffffe ;  /* 0xfffffffe05097836 */ /* 0x000fe20000000000 */
[----:B------:R-:W-:Y:S02]  /*0640*/  FSETP.NAN.AND P3, PT, R18, R18, PT ;  /* 0x000000121200720b */ /* 0x000fe40003f68000 */
[----:B------:R-:W-:Y:S01]  /*0650*/  FSETP.GEU.AND P4, PT, R16, R17, PT ;  /* 0x000000111000720b */ /* 0x000fe20003f8e000 */
[----:B------:R-:W-:-:S03]  /*0660*/  IMAD.WIDE R8, R9, 0x4, R2 ;  /* 0x0000000409087825 */ /* 0x000fc600078e0202 */
[----:B------:R-:W-:Y:S02]  /*0670*/  @!P0 FSEL R17, R17, R16, !P4 ;  /* 0x0000001011118208 */ /* 0x000fe40006000000 */
[----:B------:R-:W-:Y:S02]  /*0680*/  ISETP.GT.AND P4, PT, R7, RZ, !P1 ;  /* 0x000000ff0700720c */ /* 0x000fe40004f84270 */
[----:B------:R-:W-:Y:S02]  /*0690*/  FSETP.GEU.AND P6, PT, R17, R18, PT ;  /* 0x000000121100720b */ /* 0x000fe40003fce000 */
[----:B------:R-:W-:Y:S02]  /*06a0*/  ISETP.GT.AND P0, PT, R7, -0x1, PT ;  /* 0xffffffff0700780c */ /* 0x000fe40003f04270 */
[----:B------:R-:W-:Y:S02]  /*06b0*/  ISETP.LT.AND P4, PT, R5, 0x100, P4 ;  /* 0x000001000500780c */ /* 0x000fe40002781270 */
[----:B------:R-:W-:-:S02]  /*06c0*/  @!P3 FSEL R18, R18, R17, !P6 ;  /* 0x000000111212b208 */ /* 0x000fc40007000000 */
[C---:B------:R-:W-:Y:S02]  /*06d0*/  ISETP.GT.AND P3, PT, R4.reuse, 0x1, P0 ;  /* 0x000000010400780c */ /* 0x040fe40000764270 */
[----:B------:R-:W-:Y:S02]  /*06e0*/  ISETP.GT.AND P6, PT, R4, RZ, P0 ;  /* 0x000000ff0400720c */ /* 0x000fe400007c4270 */
[----:B------:R-:W-:Y:S02]  /*06f0*/  ISETP.LT.AND P0, PT, R5, 0x100, P3 ;  /* 0x000001000500780c */ /* 0x000fe40001f01270 */
[----:B------:R-:W-:Y:S02]  /*0700*/  SEL R19, R19, 0xff800000, P5 ;  /* 0xff80000013137807 */ /* 0x000fe40002800000 */
[----:B------:R-:W-:Y:S01]  /*0710*/  ISETP.LT.AND P3, PT, R5, 0x100, P6 ;  /* 0x000001000500780c */ /* 0x000fe20003761270 */
[----:B------:R-:W2:Y:S01]  /*0720*/  @P4 LDG.E R14, desc[UR4][R8.64] ;  /* 0x00000004080e4981 */ /* 0x000ea2000c1e1900 */
[----:B------:R-:W-:-:S02]  /*0730*/  FSETP.NAN.AND P5, PT, R19, R19, PT ;  /* 0x000000131300720b */ /* 0x000fc40003fa8000 */
[----:B------:R-:W-:Y:S02]  /*0740*/  CS2R R16, SRZ ;  /* 0x0000000000107805 */ /* 0x000fe4000001ff00 */
[----:B------:R-:W-:-:S03]  /*0750*/  FSETP.GEU.AND P6, PT, R18, R19, PT ;  /* 0x000000131200720b */ /* 0x000fc60003fce000 */
[----:B------:R0:W3:Y:S04]  /*0760*/  @P0 LDG.E R15, desc[UR4][R8.64] ;  /* 0x00000004080f0981 */ /* 0x0000e8000c1e1900 */
[----:B------:R1:W4:Y:S02]  /*0770*/  @P3 LDG.E R16, desc[UR4][R12.64] ;  /* 0x000000040c103981 */ /* 0x000324000c1e1900 */
[----:B------:R-:W-:Y:S02]  /*0780*/  @!P5 FSEL R19, R19, R18, !P6 ;  /* 0x000000121313d208 */ /* 0x000fe40007000000 */
[----:B------:R-:W-:-:S04]  /*0790*/  ISETP.GE.AND P5, PT, R5, 0x100, PT ;  /* 0x000001000500780c */ /* 0x000fc80003fa6270 */
[----:B------:R-:W-:Y:S01]  /*07a0*/  ISETP.GT.AND P6, PT, R10, -0x1, !P5 ;  /* 0xffffffff0a00780c */ /* 0x000fe20006fc4270 */
[----:B------:R-:W-:-:S12]  /*07b0*/  IMAD.WIDE R10, R5, 0x4, R2 ;  /* 0x00000004050a7825 */ /* 0x000fd800078e0202 */
[----:B------:R5:W4:Y:S01]  /*07c0*/  @P6 LDG.E R17, desc[UR4][R10.64] ;  /* 0x000000040a116981 */ /* 0x000b22000c1e1900 */
[C---:B0-----:R-:W-:Y:S01]  /*07d0*/  VIADD R9, R7.reuse, 0x1 ;  /* 0x0000000107097836 */ /* 0x041fe20000000000 */
[----:B------:R-:W-:Y:S01]  /*07e0*/  ISETP.GT.AND P1, PT, R7, -0x1, !P1 ;  /* 0xffffffff0700780c */ /* 0x000fe20004f24270 */
[----:B-1----:R-:W-:-:S03]  /*07f0*/  VIADD R13, R5, 0x1 ;  /* 0x00000001050d7836 */ /* 0x002fc60000000000 */
[----:B------:R-:W-:Y:S01]  /*0800*/  ISETP.LT.AND P1, PT, R5, 0x100, P1 ;  /* 0x000001000500780c */ /* 0x000fe20000f21270 */
[----:B------:R-:W-:Y:S01]  /*0810*/  IMAD.WIDE R12, R13, 0x4, R2 ;  /* 0x000000040d0c7825 */ /* 0x000fe200078e0202 */
[----:B-----5:R-:W-:-:S03]  /*0820*/  CS2R R10, SRZ ;  /* 0x00000000000a7805 */ /* 0x020fc6000001ff00 */
[----:B------:R-:W-:Y:S01]  /*0830*/  IMAD.MOV.U32 R20, RZ, RZ, RZ ;  /* 0x000000ffff147224 */ /* 0x000fe200078e00ff */
[----:B------:R-:W-:Y:S02]  /*0840*/  LOP3.LUT R21, R9, R0, RZ, 0xfc, !PT ;  /* 0x0000000009157212 */ /* 0x000fe400078efcff */
[----:B--2---:R-:W-:-:S04]  /*0850*/  SEL R14, R14, 0xff800000, P4 ;  /* 0xff8000000e0e7807 */ /* 0x004fc80002000000 */
[-C--:B------:R-:W-:Y:S02]  /*0860*/  FSETP.NAN.AND P4, PT, R14, R14.reuse, PT ;  /* 0x0000000e0e00720b */ /* 0x080fe40003f88000 */
[----:B---3--:R-:W-:Y:S02]  /*0870*/  SEL R15, R15, 0xff800000, P0 ;  /* 0xff8000000f0f7807 */ /* 0x008fe40000000000 */
[----:B----4-:R-:W-:Y:S02]  /*0880*/  SEL R16, R16, 0xff800000, P3 ;  /* 0xff80000010107807 */ /* 0x010fe40001800000 */
[----:B------:R-:W-:Y:S02]  /*0890*/  FSETP.NAN.AND P0, PT, R15, R15, PT ;  /* 0x0000000f0f00720b */ /* 0x000fe40003f08000 */
[----:B------:R-:W-:-:S05]  /*08a0*/  FSETP.GEU.AND P3, PT, R19, R14, PT ;  /* 0x0000000e1300720b */ /* 0x000fca0003f6e000 */
[----:B------:R-:W-:Y:S02]  /*08b0*/  @!P4 FSEL R14, R14, R19, !P3 ;  /* 0x000000130e0ec208 */ /* 0x000fe40005800000 */
[----:B------:R-:W-:Y:S02]  /*08c0*/  FSETP.NAN.AND P3, PT, R16, R16, PT ;  /* 0x000000101000720b */ /* 0x000fe40003f68000 */
[----:B------:R-:W-:-:S04]  /*08d0*/  FSETP.GEU.AND P4, PT, R14, R15, PT ;  /* 0x0000000f0e00720b */ /* 0x000fc80003f8e000 */
[----:B------:R-:W-:Y:S02]  /*08e0*/  @!P0 FSEL R15, R15, R14, !P4 ;  /* 0x0000000e0f0f8208 */ /* 0x000fe40006000000 */
[----:B------:R-:W-:Y:S02]  /*08f0*/  ISETP.GT.AND P0, PT, R7, -0x1, !P2 ;  /* 0xffffffff0700780c */ /* 0x000fe40005704270 */
[----:B------:R-:W-:Y:S02]  /*0900*/  FSETP.GEU.AND P2, PT, R15, R16, PT ;  /* 0x000000100f00720b */ /* 0x000fe40003f4e000 */
[----:B------:R-:W-:Y:S02]  /*0910*/  ISETP.LT.AND P0, PT, R5, 0x100, P0 ;  /* 0x000001000500780c */ /* 0x000fe40000701270 */
[----:B------:R-:W-:Y:S02]  /*0920*/  SEL R8, R17, 0xff800000, P6 ;  /* 0xff80000011087807 */ /* 0x000fe40003000000 */
[----:B------:R-:W-:-:S02]  /*0930*/  ISETP.GE.U32.AND P4, PT, R9, 0x4, PT ;  /* 0x000000040900780c */ /* 0x000fc40003f86070 */
[----:B------:R-:W-:Y:S01]  /*0940*/  @!P3 FSEL R16, R16, R15, !P2 ;  /* 0x0000000f1010b208 */ /* 0x000fe20005000000 */
[----:B------:R-:W-:Y:S01]  /*0950*/  VIADD R15, R5, 0x2 ;  /* 0x00000002050f7836 */ /* 0x000fe20000000000 */
[----:B------:R-:W-:Y:S02]  /*0960*/  FSETP.NAN.AND P3, PT, R8, R8, PT ;  /* 0x000000080800720b */ /* 0x000fe40003f68000 */
[----:B------:R-:W-:-:S03]  /*0970*/  ISETP.GT.AND P2, PT, R4, 0x1, !P4 ;  /* 0x000000010400780c */ /* 0x000fc60006744270 */
[----:B------:R0:W2:Y:S01]  /*0980*/  @P0 LDG.E R10, desc[UR4][R12.64] ;  /* 0x000000040c0a0981 */ /* 0x0000a2000c1e1900 */
[----:B------:R-:W-:Y:S01]  /*0990*/  ISETP.LT.AND P2, PT, R5, 0x100, P2 ;  /* 0x000001000500780c */ /* 0x000fe20001741270 */
[----:B------:R-:W-:Y:S01]  /*09a0*/  IMAD.WIDE R14, R15, 0x4, R2 ;  /* 0x000000040f0e7825 */ /* 0x000fe200078e0202 */
[----:B------:R-:W-:Y:S02]  /*09b0*/  FSETP.GEU.AND P6, PT, R16, R8, PT ;  /* 0x000000081000720b */ /* 0x000fe40003fce000 */
[----:B------:R-:W-:Y:S02]  /*09c0*/  CS2R R18, SRZ ;  /* 0x0000000000127805 */ /* 0x000fe4000001ff00 */
[----:B------:R-:W3:Y:S01]  /*09d0*/  @P1 LDG.E R11, desc[UR4][R14.64] ;  /* 0x000000040e0b1981 */ /* 0x000ee2000c1e1900 */
[----:B------:R-:W-:Y:S02]  /*09e0*/  @!P3 FSEL R8, R8, R16, !P6 ;  /* 0x000000100808b208 */ /* 0x000fe40007000000 */
[----:B------:R-:W-:-:S04]  /*09f0*/  ISETP.GT.AND P3, PT, R4, RZ, !P4 ;  /* 0x000000ff0400720c */ /* 0x000fc80006764270 */
[C---:B------:R-:W-:Y:S01]  /*0a00*/  ISETP.LT.AND P3, PT, R5.reuse, 0x100, P3 ;  /* 0x000001000500780c */ /* 0x040fe20001f61270 */
[----:B------:R1:W4:Y:S01]  /*0a10*/  @P2 LDG.E R18, desc[UR4][R14.64] ;  /* 0x000000040e122981 */ /* 0x000322000c1e1900 */
[----:B------:R-:W-:Y:S01]  /*0a20*/  VIADD R17, R5, 0x3 ;  /* 0x0000000305117836 */ /* 0x000fe20000000000 */
[----:B------:R-:W-:-:S03]  /*0a30*/  ISETP.GT.AND P4, PT, R4, -0x1, !P4 ;  /* 0xffffffff0400780c */ /* 0x000fc60006784270 */
[----:B------:R-:W-:Y:S01]  /*0a40*/  IMAD.WIDE R16, R17, 0x4, R2 ;  /* 0x0000000411107825 */ /* 0x000fe200078e0202 */
[----:B------:R-:W-:-:S03]  /*0a50*/  ISETP.LT.AND P4, PT, R5, 0x100, P4 ;  /* 0x000001000500780c */ /* 0x000fc60002781270 */
[----:B0-----:R-:W-:-:S03]  /*0a60*/  VIADD R13, R5, 0x4 ;  /* 0x00000004050d7836 */ /* 0x001fc60000000000 */
[----:B------:R-:W5:Y:S01]  /*0a70*/  @P3 LDG.E R19, desc[UR4][R16.64] ;  /* 0x0000000410133981 */ /* 0x000f62000c1e1900 */
[----:B------:R-:W-:Y:S01]  /*0a80*/  IMAD.WIDE R12, R13, 0x4, R2 ;  /* 0x000000040d0c7825 */ /* 0x000fe200078e0202 */
[----:B------:R-:W-:-:S05]  /*0a90*/  ISETP.LT.U32.AND P6, PT, R21, 0x4, !P5 ;  /* 0x000000041500780c */ /* 0x000fca0006fc1070 */
[----:B------:R0:W5:Y:S01]  /*0aa0*/  @P4 LDG.E R20, desc[UR4][R12.64] ;  /* 0x000000040c144981 */ /* 0x000162000c1e1900 */
[----:B-1----:R-:W-:Y:S02]  /*0ab0*/  VIADD R15, R5, 0x5 ;  /* 0x00000005050f7836 */ /* 0x002fe40000000000 */
[----:B------:R-:W-:Y:S02]  /*0ac0*/  IMAD.MOV.U32 R21, RZ, RZ, RZ ;  /* 0x000000ffff157224 */ /* 0x000fe400078e00ff */
[----:B------:R-:W-:-:S05]  /*0ad0*/  IMAD.WIDE R14, R15, 0x4, R2 ;  /* 0x000000040f0e7825 */ /* 0x000fca00078e0202 */
[----:B------:R1:W5:Y:S01]  /*0ae0*/  @P6 LDG.E R21, desc[UR4][R14.64] ;  /* 0x000000040e156981 */ /* 0x000362000c1e1900 */
[----:B0-----:R-:W-:Y:S01]  /*0af0*/  VIADD R13, R7, 0x2 ;  /* 0x00000002070d7836 */ /* 0x001fe20000000000 */
[----:B------:R-:W-:Y:S01]  /*0b00*/  LOP3.LUT R9, R9, R6, RZ, 0xfc, !PT ;  /* 0x0000000609097212 */ /* 0x000fe200078efcff */
[----:B-1----:R-:W-:-:S04]  /*0b10*/  VIADD R15, R5, 0x7 ;  /* 0x00000007050f7836 */ /* 0x002fc80000000000 */
[----:B------:R-:W-:Y:S01]  /*0b20*/  IMAD.WIDE R14, R15, 0x4, R2 ;  /* 0x000000040f0e7825 */ /* 0x000fe200078e0202 */
[C---:B------:R-:W-:Y:S02]  /*0b30*/  LOP3.LUT R0, R13.reuse, R0, RZ, 0xfc, !PT ;  /* 0x000000000d007212 */ /* 0x040fe400078efcff */
[----:B------:R-:W-:Y:S02]  /*0b40*/  LOP3.LUT R6, R13, R6, RZ, 0xfc, !PT ;  /* 0x000000060d067212 */ /* 0x000fe400078efcff */
[----:B--2---:R-:W-:-:S04]  /*0b50*/  SEL R17, R10, 0xff800000, P0 ;  /* 0xff8000000a117807 */ /* 0x004fc80000000000 */
[----:B------:R-:W-:Y:S02]  /*0b60*/  FSETP.NAN.AND P0, PT, R17, R17, PT ;  /* 0x000000111100720b */ /* 0x000fe40003f08000 */
[----:B---3--:R-:W-:-:S04]  /*0b70*/  SEL R10, R11, 0xff800000, P1 ;  /* 0xff8000000b0a7807 */ /* 0x008fc80000800000 */
[----:B------:R-:W-:Y:S02]  /*0b80*/  FSETP.NAN.AND P1, PT, R10, R10, PT ;  /* 0x0000000a0a00720b */ /* 0x000fe40003f28000 */
[----:B----4-:R-:W-:Y:S02]  /*0b90*/  SEL R11, R18, 0xff800000, P2 ;  /* 0xff800000120b7807 */ /* 0x010fe40001000000 */
[----:B------:R-:W-:-:S04]  /*0ba0*/  FSETP.GEU.AND P2, PT, R8, R17, PT ;  /* 0x000000110800720b */ /* 0x000fc80003f4e000 */
[----:B------:R-:W-:Y:S02]  /*0bb0*/  @!P0 FSEL R17, R17, R8, !P2 ;  /* 0x0000000811118208 */ /* 0x000fe40005000000 */
[----:B------:R-:W-:Y:S02]  /*0bc0*/  FSETP.NAN.AND P0, PT, R11, R11, PT ;  /* 0x0000000b0b00720b */ /* 0x000fe40003f08000 */
[----:B------:R-:W-:Y:S02]  /*0bd0*/  FSETP.GEU.AND P2, PT, R17, R10, PT ;  /* 0x0000000a1100720b */ /* 0x000fe40003f4e000 */
[----:B-----5:R-:W-:Y:S02]  /*0be0*/  SEL R12, R19, 0xff800000, P3 ;  /* 0xff800000130c7807 */ /* 0x020fe40001800000 */
[----:B------:R-:W-:Y:S02]  /*0bf0*/  @!P1 FSEL R10, R10, R17, !P2 ;  /* 0x000000110a0a9208 */ /* 0x000fe40005000000 */
[----:B------:R-:W-:-:S02]  /*0c00*/  FSETP.NAN.AND P1, PT, R12, R12, PT ;  /* 0x0000000c0c00720b */ /* 0x000fc40003f28000 */
[----:B------:R-:W-:Y:S02]  /*0c10*/  FSETP.GEU.AND P2, PT, R10, R11, PT ;  /* 0x0000000b0a00720b */ /* 0x000fe40003f4e000 */
[----:B------:R-:W-:Y:S02]  /*0c20*/  SEL R20, R20, 0xff800000, P4 ;  /* 0xff80000014147807 */ /* 0x000fe40002000000 */
[----:B------:R-:W-:Y:S02]  /*0c30*/  @!P0 FSEL R11, R11, R10, !P2 ;  /* 0x0000000a0b0b8208 */ /* 0x000fe40005000000 */
[----:B------:R-:W-:Y:S02]  /*0c40*/  ISETP.LT.U32.AND P3, PT, R9, 0x4, !P5 ;  /* 0x000000040900780c */ /* 0x000fe40006f61070 */
[----:B------:R-:W-:Y:S02]  /*0c50*/  FSETP.GEU.AND P2, PT, R11, R12, PT ;  /* 0x0000000c0b00720b */ /* 0x000fe40003f4e000 */
[----:B------:R-:W-:-:S02]  /*0c60*/  ISETP.GE.U32.AND P0, PT, R13, 0x4, PT ;  /* 0x000000040d00780c */ /* 0x000fc40003f06070 */
[----:B------:R-:W-:Y:S01]  /*0c70*/  FSETP.NAN.AND P4, PT, R20, R20, PT ;  /* 0x000000141400720b */ /* 0x000fe20003f88000 */
[----:B------:R-:W-:Y:S01]  /*0c80*/  VIADD R9, R5, 0x6 ;  /* 0x0000000605097836 */ /* 0x000fe20000000000 */
[----:B------:R-:W-:Y:S02]  /*0c90*/  @!P1 FSEL R12, R12, R11, !P2 ;  /* 0x0000000b0c0c9208 */ /* 0x000fe40005000000 */
[C---:B------:R-:W-:Y:S02]  /*0ca0*/  ISETP.GT.AND P1, PT, R4.reuse, 0x1, !P0 ;  /* 0x000000010400780c */ /* 0x040fe40004724270 */
[----:B------:R-:W-:Y:S02]  /*0cb0*/  CS2R R10, SRZ ;  /* 0x00000000000a7805 */ /* 0x000fe4000001ff00 */
[----:B------:R-:W-:Y:S01]  /*0cc0*/  ISETP.GT.AND P2, PT, R4, RZ, !P0 ;  /* 0x000000ff0400720c */ /* 0x000fe20004744270 */
[----:B------:R-:W-:Y:S01]  /*0cd0*/  IMAD.WIDE R8, R9, 0x4, R2 ;  /* 0x0000000409087825 */ /* 0x000fe200078e0202 */
[----:B------:R-:W-:-:S02]  /*0ce0*/  ISETP.LT.AND P1, PT, R5, 0x100, P1 ;  /* 0x000001000500780c */ /* 0x000fc40000f21270 */
[----:B------:R-:W-:Y:S02]  /*0cf0*/  SEL R7, R21, 0xff800000, P6 ;  /* 0xff80000015077807 */ /* 0x000fe40003000000 */
[----:B------:R-:W-:Y:S01]  /*0d00*/  FSETP.GEU.AND P6, PT, R12, R20, PT ;  /* 0x000000140c00720b */ /* 0x000fe20003fce000 */
[----:B------:R-:W2:Y:S01]  /*0d10*/  @P3 LDG.E R10, desc[UR4][R8.64] ;  /* 0x00000004080a3981 */ /* 0x000ea2000c1e1900 */
[----:B------:R-:W-:Y:S02]  /*0d20*/  ISETP.LT.AND P2, PT, R5, 0x100, P2 ;  /* 0x000001000500780c */ /* 0x000fe40001741270 */
[----:B------:R-:W-:Y:S01]  /*0d30*/  @!P4 FSEL R20, R20, R12, !P6 ;  /* 0x0000000c1414c208 */ /* 0x000fe20007000000 */
[----:B------:R-:W-:Y:S01]  /*0d40*/  IMAD.MOV.U32 R12, RZ, RZ, RZ ;  /* 0x000000ffff0c7224 */ /* 0x000fe200078e00ff */
[----:B------:R-:W-:Y:S02]  /*0d50*/  FSETP.NAN.AND P4, PT, R7, R7, PT ;  /* 0x000000070700720b */ /* 0x000fe40003f88000 */
[----:B------:R-:W-:-:S03]  /*0d60*/  ISETP.GT.AND P0, PT, R4, -0x1, !P0 ;  /* 0xffffffff0400780c */ /* 0x000fc60004704270 */
[----:B------:R0:W3:Y:S01]  /*0d70*/  @P1 LDG.E R12, desc[UR4][R8.64] ;  /* 0x00000004080c1981 */ /* 0x0000e2000c1e1900 */
[----:B------:R-:W-:-:S03]  /*0d80*/  ISETP.LT.AND P0, PT, R5, 0x100, P0 ;  /* 0x000001000500780c */ /* 0x000fc60000701270 */
[----:B------:R1:W4:Y:S01]  /*0d90*/  @P2 LDG.E R11, desc[UR4][R14.64] ;  /* 0x000000040e0b2981 */ /* 0x000322000c1e1900 */
[----:B------:R-:W-:Y:S01]  /*0da0*/  FSETP.GEU.AND P6, PT, R20, R7, PT ;  /* 0x000000071400720b */ /* 0x000fe20003fce000 */
[----:B------:R-:W-:Y:S02]  /*0db0*/  VIADD R17, R5, 0x8 ;  /* 0x0000000805117836 */ /* 0x000fe40000000000 */
[----:B------:R-:W-:Y:S01]  /*0dc0*/  IMAD.MOV.U32 R4, RZ, RZ, RZ ;  /* 0x000000ffff047224 */ /* 0x000fe200078e00ff */
[----:B------:R-:W-:Y:S01]  /*0dd0*/  @!P4 FSEL R7, R7, R20, !P6 ;  /* 0x000000140707c208 */ /* 0x000fe20007000000 */
[----:B------:R-:W-:Y:S01]  /*0de0*/  IMAD.WIDE R16, R17, 0x4, R2 ;  /* 0x0000000411107825 */ /* 0x000fe200078e0202 */
[----:B------:R-:W-:-:S03]  /*0df0*/  ISETP.LT.U32.AND P6, PT, R0, 0x4, !P5 ;  /* 0x000000040000780c */ /* 0x000fc60006fc1070 */
[----:B0-----:R-:W-:Y:S01]  /*0e00*/  VIADD R9, R5, 0x9 ;  /* 0x0000000905097836 */ /* 0x001fe20000000000 */
[----:B------:R-:W4:Y:S01]  /*0e10*/  @P0 LDG.E R4, desc[UR4][R16.64] ;  /* 0x0000000410040981 */ /* 0x000f22000c1e1900 */
[----:B------:R-:W-:Y:S01]  /*0e20*/  ISETP.LT.U32.AND P4, PT, R6, 0x4, !P5 ;  /* 0x000000040600780c */ /* 0x000fe20006f81070 */
[----:B------:R-:W-:Y:S02]  /*0e30*/  IMAD.MOV.U32 R6, RZ, RZ, RZ ;  /* 0x000000ffff067224 */ /* 0x000fe400078e00ff */
[----:B------:R-:W-:-:S04]  /*0e40*/  IMAD.WIDE R8, R9, 0x4, R2 ;  /* 0x0000000409087825 */ /* 0x000fc800078e0202 */
[----:B-1----:R-:W-:Y:S01]  /*0e50*/  VIADD R15, R5, 0xa ;  /* 0x0000000a050f7836 */ /* 0x002fe20000000000 */
[----:B------:R-:W4:Y:S01]  /*0e60*/  @P6 LDG.E R6, desc[UR4][R8.64] ;  /* 0x0000000408066981 */ /* 0x000f22000c1e1900 */
[----:B------:R-:W-:Y:S02]  /*0e70*/  IMAD.MOV.U32 R18, RZ, RZ, RZ ;  /* 0x000000ffff127224 */ /* 0x000fe400078e00ff */
[----:B------:R-:W-:-:S05]  /*0e80*/  IMAD.WIDE R14, R15, 0x4, R2 ;  /* 0x000000040f0e7825 */ /* 0x000fca00078e0202 */
[----:B------:R-:W4:Y:S01]  /*0e90*/  @P4 LDG.E R18, desc[UR4][R14.64] ;  /* 0x000000040e124981 */ /* 0x000f22000c1e1900 */
[----:B------:R-:W-:Y:S02]  /*0ea0*/  IMAD.MOV.U32 R0, RZ, RZ, RZ ;  /* 0x000000ffff007224 */ /* 0x000fe400078e00ff */
[----:B------:R-:W-:-:S05]  /*0eb0*/  IMAD.WIDE R2, R5, 0x4, R2 ;  /* 0x0000000405027825 */ /* 0x000fca00078e0202 */
[----:B------:R0:W5:Y:S02]  /*0ec0*/  @!P5 LDG.E R0, desc[UR4][R2.64] ;  /* 0x000000040200d981 */ /* 0x000164000c1e1900 */
[----:B0-----:R-:W0:Y:S01]  /*0ed0*/  LDC.64 R2, c[0x0][0x220] ;  /* 0x00008800ff027b82 */ /* 0x001e220000000a00 */
        /* <DEDUP_REMOVED lines=8> */
[----:B------:R-:W-:Y:S02]  /*0f60*/  FSETP.GEU.AND P3, PT, R10, R13, PT ;  /* 0x0000000d0a00720b */ /* 0x000fe40003f6e000 */
[----:B------:R-:W-:Y:S02]  /*0f70*/  SEL R9, R4, 0xff800000, P0 ;  /* 0xff80000004097807 */ /* 0x000fe40000000000 */
[----:B------:R-:W-:Y:S02]  /*0f80*/  @!P1 FSEL R13, R13, R10, !P3 ;  /* 0x0000000a0d0d9208 */ /* 0x000fe40005800000 */
[----:B------:R-:W-:-:S02]  /*0f90*/  FSETP.NAN.AND P0, PT, R9, R9, PT ;  /* 0x000000090900720b */ /* 0x000fc40003f08000 */
[----:B------:R-:W-:Y:S02]  /*0fa0*/  FSETP.GEU.AND P1, PT, R13, R12, PT ;  /* 0x0000000c0d00720b */ /* 0x000fe40003f2e000 */
[----:B------:R-:W-:Y:S02]  /*0fb0*/  SEL R8, R6, 0xff800000, P6 ;  /* 0xff80000006087807 */ /* 0x000fe40003000000 */
[----:B------:R-:W-:Y:S01]  /*0fc0*/  @!P2 FSEL R12, R12, R13, !P1 ;  /* 0x0000000d0c0ca208 */ /* 0x000fe20004800000 */
[----:B------:R-:W1:Y:S01]  /*0fd0*/  LDC.64 R6, c[0x0][0x218] ;  /* 0x00008600ff067b82 */ /* 0x000e620000000a00 */
[----:B------:R-:W-:Y:S02]  /*0fe0*/  SHF.R.S32.HI R10, RZ, 0x1f, R5 ;  /* 0x0000001fff0a7819 */ /* 0x000fe40000011405 */
[----:B------:R-:W-:Y:S02]  /*0ff0*/  FSETP.NAN.AND P1, PT, R8, R8, PT ;  /* 0x000000080800720b */ /* 0x000fe40003f28000 */
[----:B------:R-:W-:-:S02]  /*1000*/  FSETP.GEU.AND P2, PT, R12, R9, PT ;  /* 0x000000090c00720b */ /* 0x000fc40003f4e000 */
[-C--:B------:R-:W-:Y:S02]  /*1010*/  LEA.HI R10, R10, R5.reuse, RZ, 0x6 ;  /* 0x000000050a0a7211 */ /* 0x080fe400078f30ff */
[----:B------:R-:W-:Y:S02]  /*1020*/  SHF.R.S32.HI R4, RZ, 0x1f, R5 ;  /* 0x0000001fff047819 */ /* 0x000fe40000011405 */
[----:B------:R-:W-:Y:S02]  /*1030*/  SEL R11, R18, 0xff800000, P4 ;  /* 0xff800000120b7807 */ /* 0x000fe40002000000 */
[----:B------:R-:W-:Y:S01]  /*1040*/  @!P0 FSEL R9, R9, R12, !P2 ;  /* 0x0000000c09098208 */ /* 0x000fe20005000000 */
[----:B------:R-:W-:Y:S01]  /*1050*/  IMAD.SHL.U32 R10, R10, 0x4, RZ ;  /* 0x000000040a0a7824 */ /* 0x000fe200078e00ff */
[----:B------:R-:W-:Y:S02]  /*1060*/  LEA.HI R4, R4, R5, RZ, 0x6 ;  /* 0x0000000504047211 */ /* 0x000fe400078f30ff */
[----:B------:R-:W-:-:S02]  /*1070*/  FSETP.NAN.AND P0, PT, R11, R11, PT ;  /* 0x0000000b0b00720b */ /* 0x000fc40003f08000 */
[----:B------:R-:W-:Y:S02]  /*1080*/  FSETP.GEU.AND P2, PT, R9, R8, PT ;  /* 0x000000080900720b */ /* 0x000fe40003f4e000 */
[----:B------:R-:W-:Y:S02]  /*1090*/  LOP3.LUT R4, R4, 0xffffffc0, RZ, 0xc0, !PT ;  /* 0xffffffc004047812 */ /* 0x000fe400078ec0ff */
[----:B------:R-:W-:Y:S02]  /*10a0*/  LOP3.LUT R10, R10, 0xffffff00, RZ, 0xc0, !PT ;  /* 0xffffff000a0a7812 */ /* 0x000fe400078ec0ff */
[----:B------:R-:W-:Y:S02]  /*10b0*/  @!P1 FSEL R8, R8, R9, !P2 ;  /* 0x0000000908089208 */ /* 0x000fe40005000000 */
[----:B------:R-:W-:Y:S02]  /*10c0*/  IADD3 R5, R10, R5, -R4 ;  /* 0x000000050a057210 */ /* 0x000fe40007ffe804 */
[----:B------:R-:W-:-:S03]  /*10d0*/  FSETP.GEU.AND P1, PT, R8, R11, PT ;  /* 0x0000000b0800720b */ /* 0x000fc60003f2e000 */
[----:B-1----:R-:W-:Y:S01]  /*10e0*/  IMAD.WIDE R6, R5, 0x4, R6 ;  /* 0x0000000405067825 */ /* 0x002fe200078e0206 */
[----:B------:R-:W-:-:S05]  /*10f0*/  @!P0 SEL R11, R11, R8, !P1 ;  /* 0x000000080b0b8207 */ /* 0x000fca0004800000 */
[----:B------:R0:W-:Y:S02]  /*1100*/  @!P5 STG.E desc[UR4][R6.64], R11 ;  /* 0x0000000b0600d986 */ /* 0x0001e4000c101904 */
[----:B0-----:R-:W-:Y:S01]  /*1110*/  IMAD.WIDE R2, R5, 0x4, R2 ;  /* 0x0000000405027825 */ /* 0x001fe200078e0202 */
[----:B------:R-:W-:Y:S06]  /*1120*/  @P5 EXIT ;  /* 0x000000000000594d */ /* 0x000fec0003800000 */
[----:B-----5:R-:W-:Y:S01]  /*1130*/  STG.E desc[UR4][R2.64], R0 ;  /* 0x0000000002007986 */ /* 0x020fe2000c101904 */
[----:B------:R-:W-:Y:S05]  /*1140*/  EXIT ;  /* 0x000000000000794d */ /* 0x000fea0003800000 */
.L_x_0:
[----:B------:R-:W-:-:S00]  /*1150*/  BRA `(.L_x_0) ;  /* 0xfffffffc00fc7947 */ /* 0x000fc0000383ffff */
[----:B------:R-:W-:-:S00]  /*1160*/  NOP ;  /* 0x0000000000007918 */ /* 0x000fc00000000000 */
        /* <DEDUP_REMOVED lines=9> */
.L_x_1:


//--------------------- .nv.constant0.triton_poi_fused_cat_max_pool2d_with_indices_0 --------------------------
	.section	.nv.constant0.triton_poi_fused_cat_max_pool2d_with_indices_0,"a",@progbits
	.sectionflags	@""
	.align	4
.nv.constant0.triton_poi_fused_cat_max_pool2d_with_indices_0:
	.zero		556
